//
// Generated by NVIDIA NVVM Compiler
//
// Compiler Build ID: CL-36424714
// Cuda compilation tools, release 13.0, V13.0.88
// Based on NVVM 20.0.0
//

.version 9.0
.target sm_100
.address_size 64

	// .globl	main_kernel
// _ZZ11main_kernelE15PadInput_shared has been demoted
// _ZZ11main_kernelE13weight_shared has been demoted

.visible .entry main_kernel(
	.param .u64 .ptr .align 1 main_kernel_param_0,
	.param .u64 .ptr .align 1 main_kernel_param_1,
	.param .u64 .ptr .align 1 main_kernel_param_2
)
.maxntid 256
{
	.reg .pred 	%p<6>;
	.reg .b16 	%rs<4>;
	.reg .b32 	%r<54>;
	.reg .b32 	%f<204>;
	.reg .b64 	%rd<16>;
	// demoted variable
	.shared .align 4 .b8 _ZZ11main_kernelE15PadInput_shared[16384];
	// demoted variable
	.shared .align 4 .b8 _ZZ11main_kernelE13weight_shared[8192];
	mov.u32 	%r16, %ctaid.x;
	mul.hi.u32 	%r17, %r16, -1840700269;
	shr.u32 	%r18, %r17, 3;
	mul.lo.s32 	%r1, %r18, 14336;
	mov.u32 	%r19, %tid.x;
	shr.u32 	%r2, %r19, 7;
	mul.lo.s32 	%r20, %r18, 14;
	sub.s32 	%r21, %r16, %r20;
	shl.b32 	%r3, %r21, 8;
	shl.b32 	%r22, %r19, 1;
	and.b32  	%r4, %r22, 192;
	and.b32  	%r5, %r19, 31;
	shl.b32 	%r23, %r19, 2;
	mov.u32 	%r24, _ZZ11main_kernelE15PadInput_shared;
	add.s32 	%r6, %r24, %r23;
	shl.b32 	%r25, %r19, 4;
	mov.u32 	%r26, _ZZ11main_kernelE13weight_shared;
	add.s32 	%r7, %r26, %r25;
	shl.b32 	%r27, %r2, 12;
	cvt.u16.u32 	%rs1, %r19;
	shr.u16 	%rs2, %rs1, 5;
	and.b16  	%rs3, %rs2, 3;
	mul.wide.u16 	%r28, %rs3, 128;
	or.b32  	%r29, %r27, %r28;
	add.s32 	%r8, %r24, %r29;
	mov.f32 	%f172, 0f00000000;
	mov.b32 	%r51, 0;
	mov.pred 	%p5, -1;
	mov.f32 	%f173, %f172;
	mov.f32 	%f174, %f172;
	mov.f32 	%f175, %f172;
	mov.f32 	%f176, %f172;
	mov.f32 	%f177, %f172;
	mov.f32 	%f178, %f172;
	mov.f32 	%f179, %f172;
	mov.f32 	%f180, %f172;
	mov.f32 	%f181, %f172;
	mov.f32 	%f182, %f172;
	mov.f32 	%f183, %f172;
	mov.f32 	%f184, %f172;
	mov.f32 	%f185, %f172;
	mov.f32 	%f186, %f172;
	mov.f32 	%f187, %f172;
	mov.f32 	%f188, %f172;
	mov.f32 	%f189, %f172;
	mov.f32 	%f190, %f172;
	mov.f32 	%f191, %f172;
	mov.f32 	%f192, %f172;
	mov.f32 	%f193, %f172;
	mov.f32 	%f194, %f172;
	mov.f32 	%f195, %f172;
	mov.f32 	%f196, %f172;
	mov.f32 	%f197, %f172;
	mov.f32 	%f198, %f172;
	mov.f32 	%f199, %f172;
	mov.f32 	%f200, %f172;
	mov.f32 	%f201, %f172;
	mov.f32 	%f202, %f172;
	mov.f32 	%f203, %f172;
$L__BB0_1:
	mov.pred 	%p1, %p5;
	ld.param.u64 	%rd15, [main_kernel_param_2];
	ld.param.u64 	%rd14, [main_kernel_param_1];
	shl.b32 	%r31, %r5, 2;
	mov.u32 	%r32, _ZZ11main_kernelE13weight_shared;
	add.s32 	%r33, %r31, %r32;
	add.s32 	%r52, %r33, 128;
	bar.sync 	0;
	shl.b32 	%r34, %r51, 5;
	mul.lo.s32 	%r35, %r2, 3584;
	or.b32  	%r36, %r35, %r5;
	add.s32 	%r37, %r36, %r1;
	add.s32 	%r38, %r37, %r3;
	add.s32 	%r39, %r38, %r4;
	add.s32 	%r40, %r39, %r34;
	cvta.to.global.u64 	%rd4, %rd14;
	mul.wide.u32 	%rd5, %r40, 4;
	add.s64 	%rd6, %rd4, %rd5;
	ld.global.nc.f32 	%f98, [%rd6];
	st.shared.f32 	[%r6], %f98;
	ld.global.nc.f32 	%f99, [%rd6+28672];
	st.shared.f32 	[%r6+1024], %f99;
	ld.global.nc.f32 	%f100, [%rd6+802816];
	st.shared.f32 	[%r6+2048], %f100;
	ld.global.nc.f32 	%f101, [%rd6+831488];
	st.shared.f32 	[%r6+3072], %f101;
	ld.global.nc.f32 	%f102, [%rd6+1605632];
	st.shared.f32 	[%r6+4096], %f102;
	ld.global.nc.f32 	%f103, [%rd6+1634304];
	st.shared.f32 	[%r6+5120], %f103;
	ld.global.nc.f32 	%f104, [%rd6+2408448];
	st.shared.f32 	[%r6+6144], %f104;
	ld.global.nc.f32 	%f105, [%rd6+2437120];
	st.shared.f32 	[%r6+7168], %f105;
	ld.global.nc.f32 	%f106, [%rd6+3211264];
	st.shared.f32 	[%r6+8192], %f106;
	ld.global.nc.f32 	%f107, [%rd6+3239936];
	st.shared.f32 	[%r6+9216], %f107;
	ld.global.nc.f32 	%f108, [%rd6+4014080];
	st.shared.f32 	[%r6+10240], %f108;
	ld.global.nc.f32 	%f109, [%rd6+4042752];
	st.shared.f32 	[%r6+11264], %f109;
	ld.global.nc.f32 	%f110, [%rd6+4816896];
	st.shared.f32 	[%r6+12288], %f110;
	ld.global.nc.f32 	%f111, [%rd6+4845568];
	st.shared.f32 	[%r6+13312], %f111;
	ld.global.nc.f32 	%f112, [%rd6+5619712];
	st.shared.f32 	[%r6+14336], %f112;
	ld.global.nc.f32 	%f113, [%rd6+5648384];
	st.shared.f32 	[%r6+15360], %f113;
	shl.b32 	%r41, %r51, 11;
	mov.u32 	%r42, %tid.x;
	shl.b32 	%r43, %r42, 2;
	or.b32  	%r44, %r41, %r43;
	cvta.to.global.u64 	%rd7, %rd15;
	mul.wide.u32 	%rd8, %r44, 4;
	add.s64 	%rd9, %rd7, %rd8;
	ld.global.nc.v4.f32 	{%f114, %f115, %f116, %f117}, [%rd9];
	st.shared.v4.f32 	[%r7], {%f114, %f115, %f116, %f117};
	ld.global.nc.v4.f32 	{%f118, %f119, %f120, %f121}, [%rd9+4096];
	st.shared.v4.f32 	[%r7+4096], {%f118, %f119, %f120, %f121};
	bar.sync 	0;
	mov.b32 	%r53, 8192;
$L__BB0_2:
	add.s32 	%r45, %r8, %r53;
	ld.shared.f32 	%f122, [%r45+-8192];
	ld.shared.f32 	%f123, [%r52+-128];
	fma.rn.f32 	%f172, %f122, %f123, %f172;
	ld.shared.f32 	%f124, [%r52];
	fma.rn.f32 	%f174, %f122, %f124, %f174;
	ld.shared.f32 	%f125, [%r45+-7680];
	fma.rn.f32 	%f176, %f125, %f123, %f176;
	fma.rn.f32 	%f178, %f125, %f124, %f178;
	ld.shared.f32 	%f126, [%r45+-7168];
	fma.rn.f32 	%f180, %f126, %f123, %f180;
	fma.rn.f32 	%f182, %f126, %f124, %f182;
	ld.shared.f32 	%f127, [%r45+-6656];
	fma.rn.f32 	%f184, %f127, %f123, %f184;
	fma.rn.f32 	%f186, %f127, %f124, %f186;
	ld.shared.f32 	%f128, [%r45];
	fma.rn.f32 	%f188, %f128, %f123, %f188;
	fma.rn.f32 	%f190, %f128, %f124, %f190;
	ld.shared.f32 	%f129, [%r45+512];
	fma.rn.f32 	%f192, %f129, %f123, %f192;
	fma.rn.f32 	%f194, %f129, %f124, %f194;
	ld.shared.f32 	%f130, [%r45+1024];
	fma.rn.f32 	%f196, %f130, %f123, %f196;
	fma.rn.f32 	%f198, %f130, %f124, %f198;
	ld.shared.f32 	%f131, [%r45+1536];
	fma.rn.f32 	%f200, %f131, %f123, %f200;
	fma.rn.f32 	%f202, %f131, %f124, %f202;
	ld.shared.f32 	%f132, [%r45+-6144];
	fma.rn.f32 	%f173, %f132, %f123, %f173;
	fma.rn.f32 	%f175, %f132, %f124, %f175;
	ld.shared.f32 	%f133, [%r45+-5632];
	fma.rn.f32 	%f177, %f133, %f123, %f177;
	fma.rn.f32 	%f179, %f133, %f124, %f179;
	ld.shared.f32 	%f134, [%r45+-5120];
	fma.rn.f32 	%f181, %f134, %f123, %f181;
	fma.rn.f32 	%f183, %f134, %f124, %f183;
	ld.shared.f32 	%f135, [%r45+-4608];
	fma.rn.f32 	%f185, %f135, %f123, %f185;
	fma.rn.f32 	%f187, %f135, %f124, %f187;
	ld.shared.f32 	%f136, [%r45+2048];
	fma.rn.f32 	%f189, %f136, %f123, %f189;
	fma.rn.f32 	%f191, %f136, %f124, %f191;
	ld.shared.f32 	%f137, [%r45+2560];
	fma.rn.f32 	%f193, %f137, %f123, %f193;
	fma.rn.f32 	%f195, %f137, %f124, %f195;
	ld.shared.f32 	%f138, [%r45+3072];
	fma.rn.f32 	%f197, %f138, %f123, %f197;
	fma.rn.f32 	%f199, %f138, %f124, %f199;
	ld.shared.f32 	%f139, [%r45+3584];
	fma.rn.f32 	%f201, %f139, %f123, %f201;
	fma.rn.f32 	%f203, %f139, %f124, %f203;
	add.s32 	%r53, %r53, 4;
	add.s32 	%r52, %r52, 256;
	setp.ne.s32 	%p3, %r53, 8320;
	@%p3 bra 	$L__BB0_2;
	mov.b32 	%r51, 1;
	mov.pred 	%p5, 0;
	@%p1 bra 	$L__BB0_1;
	ld.param.u64 	%rd13, [main_kernel_param_0];
	cvta.to.global.u64 	%rd10, %rd13;
	add.s32 	%r47, %r1, %r5;
	mad.lo.s32 	%r48, %r2, 401408, %r47;
	add.s32 	%r49, %r48, %r3;
	add.s32 	%r50, %r49, %r4;
	mul.wide.u32 	%rd11, %r50, 4;
	add.s64 	%rd12, %rd10, %rd11;
	st.global.f32 	[%rd12], %f172;
	st.global.f32 	[%rd12+128], %f174;
	st.global.f32 	[%rd12+14336], %f176;
	st.global.f32 	[%rd12+14464], %f178;
	st.global.f32 	[%rd12+28672], %f180;
	st.global.f32 	[%rd12+28800], %f182;
	st.global.f32 	[%rd12+43008], %f184;
	st.global.f32 	[%rd12+43136], %f186;
	st.global.f32 	[%rd12+3211264], %f188;
	st.global.f32 	[%rd12+3211392], %f190;
	st.global.f32 	[%rd12+3225600], %f192;
	st.global.f32 	[%rd12+3225728], %f194;
	st.global.f32 	[%rd12+3239936], %f196;
	st.global.f32 	[%rd12+3240064], %f198;
	st.global.f32 	[%rd12+3254272], %f200;
	st.global.f32 	[%rd12+3254400], %f202;
	st.global.f32 	[%rd12+802816], %f173;
	st.global.f32 	[%rd12+802944], %f175;
	st.global.f32 	[%rd12+817152], %f177;
	st.global.f32 	[%rd12+817280], %f179;
	st.global.f32 	[%rd12+831488], %f181;
	st.global.f32 	[%rd12+831616], %f183;
	st.global.f32 	[%rd12+845824], %f185;
	st.global.f32 	[%rd12+845952], %f187;
	st.global.f32 	[%rd12+4014080], %f189;
	st.global.f32 	[%rd12+4014208], %f191;
	st.global.f32 	[%rd12+4028416], %f193;
	st.global.f32 	[%rd12+4028544], %f195;
	st.global.f32 	[%rd12+4042752], %f197;
	st.global.f32 	[%rd12+4042880], %f199;
	st.global.f32 	[%rd12+4057088], %f201;
	st.global.f32 	[%rd12+4057216], %f203;
	ret;

}


// ===== COMPILED SASS (sm_100) =====

	.target	sm_100

	.elftype	@"ET_EXEC"


//--------------------- .note.nv.tkinfo           --------------------------
	.section	.note.nv.tkinfo,"",@"SHT_NOTE"
	.sectionflags	@"SHF_NOTE_NV_TKINFO"
	.tkinfo
        /*0018*/ 	.word	0x00000002
        /*0030*/ 	.string	""
        /*0030*/ 	.string	"ptxas"
        /*0030*/ 	.string	"Cuda compilation tools, release 13.0, V13.0.88"
        /*0030*/ 	.string	"Build cuda_13.0.r13.0/compiler.36424714_0"
        /*0030*/ 	.string	"-arch sm_100 -m 64 "



//--------------------- .note.nv.cuinfo           --------------------------
	.section	.note.nv.cuinfo,"",@"SHT_NOTE"
	.sectionflags	@"SHF_NOTE_NV_CUINFO"
        /*0018*/ 	.short	0x0002
        /*001a*/ 	.short	0x0064
        /*001c*/ 	.short	0x0082
	.zero		2


//--------------------- .nv.info                  --------------------------
	.section	.nv.info,"",@"SHT_CUDA_INFO"
	.align	4


	//----- nvinfo : EIATTR_REGCOUNT
	.align		4
        /*0000*/ 	.byte	0x04, 0x2f
        /*0002*/ 	.short	(.L_1 - .L_0)
	.align		4
.L_0:
        /*0004*/ 	.word	index@(main_kernel)
        /*0008*/ 	.word	0x0000007a


	//----- nvinfo : EIATTR_FRAME_SIZE
	.align		4
.L_1:
        /*000c*/ 	.byte	0x04, 0x11
        /*000e*/ 	.short	(.L_3 - .L_2)
	.align		4
.L_2:
        /*0010*/ 	.word	index@(main_kernel)
        /*0014*/ 	.word	0x00000000


	//----- nvinfo : EIATTR_MIN_STACK_SIZE
	.align		4
.L_3:
        /*0018*/ 	.byte	0x04, 0x12
        /*001a*/ 	.short	(.L_5 - .L_4)
	.align		4
.L_4:
        /*001c*/ 	.word	index@(main_kernel)
        /*0020*/ 	.word	0x00000000
.L_5:


//--------------------- .nv.compat                --------------------------
	.section	.nv.compat,"",@"SHT_CUDA_COMPAT_INFO"
	.align	4
        /*0000*/ 	.byte	0x02, 0x09, 0x00, 0x00, 0x02, 0x02, 0x01, 0x00, 0x02, 0x05, 0x05, 0x00, 0x03, 0x07, 0x01, 0x01
        /*0010*/ 	.byte	0x02, 0x03, 0x00, 0x00, 0x02, 0x06, 0x01, 0x00, 0x04, 0x0b, 0x08, 0x00, 0x09, 0x00, 0x00, 0x00
        /*0020*/ 	.byte	0x00, 0x00, 0x00, 0x00


//--------------------- .nv.info.main_kernel      --------------------------
	.section	.nv.info.main_kernel,"",@"SHT_CUDA_INFO"
	.sectionflags	@""
	.align	4


	//----- nvinfo : EIATTR_CUDA_API_VERSION
	.align		4
        /*0000*/ 	.byte	0x04, 0x37
        /*0002*/ 	.short	(.L_7 - .L_6)
.L_6:
        /*0004*/ 	.word	0x00000082


	//----- nvinfo : EIATTR_KPARAM_INFO
	.align		4
.L_7:
        /*0008*/ 	.byte	0x04, 0x17
        /*000a*/ 	.short	(.L_9 - .L_8)
.L_8:
        /*000c*/ 	.word	0x00000000
        /*0010*/ 	.short	0x0002
        /*0012*/ 	.short	0x0010
        /*0014*/ 	.byte	0x00, 0xf5, 0x21, 0x00


	//----- nvinfo : EIATTR_KPARAM_INFO
	.align		4
.L_9:
        /*0018*/ 	.byte	0x04, 0x17
        /*001a*/ 	.short	(.L_11 - .L_10)
.L_10:
        /*001c*/ 	.word	0x00000000
        /*0020*/ 	.short	0x0001
        /*0022*/ 	.short	0x0008
        /*0024*/ 	.byte	0x00, 0xf5, 0x21, 0x00


	//----- nvinfo : EIATTR_KPARAM_INFO
	.align		4
.L_11:
        /*0028*/ 	.byte	0x04, 0x17
        /*002a*/ 	.short	(.L_13 - .L_12)
.L_12:
        /*002c*/ 	.word	0x00000000
        /*0030*/ 	.short	0x0000
        /*0032*/ 	.short	0x0000
        /*0034*/ 	.byte	0x00, 0xf5, 0x21, 0x00


	//----- nvinfo : EIATTR_SPARSE_MMA_MASK
	.align		4
.L_13:
        /*0038*/ 	.byte	0x03, 0x50
        /*003a*/ 	.short	0x0000


	//----- nvinfo : EIATTR_MAXREG_COUNT
	.align		4
        /*003c*/ 	.byte	0x03, 0x1b
        /*003e*/ 	.short	0x00ff


	//----- nvinfo : EIATTR_NUM_BARRIERS
	.align		4
        /*0040*/ 	.byte	0x02, 0x4c
        /*0042*/ 	.byte	0x01
	.zero		1


	//----- nvinfo : EIATTR_MERCURY_ISA_VERSION
	.align		4
        /*0044*/ 	.byte	0x03, 0x5f
        /*0046*/ 	.short	0x0101


	//----- nvinfo : EIATTR_VRC_CTA_INIT_COUNT
	.align		4
        /*0048*/ 	.byte	0x02, 0x4a
	.zero		1
	.zero		1


	//----- nvinfo : EIATTR_EXIT_INSTR_OFFSETS
	.align		4
        /*004c*/ 	.byte	0x04, 0x1c
        /*004e*/ 	.short	(.L_15 - .L_14)


	//   ....[0]....
.L_14:
        /*0050*/ 	.word	0x00001320


	//----- nvinfo : EIATTR_MAX_THREADS
	.align		4
.L_15:
        /*0054*/ 	.byte	0x04, 0x05
        /*0056*/ 	.short	(.L_17 - .L_16)
.L_16:
        /*0058*/ 	.word	0x00000100
        /*005c*/ 	.word	0x00000001
        /*0060*/ 	.word	0x00000001


	//----- nvinfo : EIATTR_CBANK_PARAM_SIZE
	.align		4
.L_17:
        /*0064*/ 	.byte	0x03, 0x19
        /*0066*/ 	.short	0x0018


	//----- nvinfo : EIATTR_PARAM_CBANK
	.align		4
        /*0068*/ 	.byte	0x04, 0x0a
        /*006a*/ 	.short	(.L_19 - .L_18)
	.align		4
.L_18:
        /*006c*/ 	.word	index@(.nv.constant0.main_kernel)
        /*0070*/ 	.short	0x0380
        /*0072*/ 	.short	0x0018


	//----- nvinfo : EIATTR_SW_WAR
	.align		4
.L_19:
        /*0074*/ 	.byte	0x04, 0x36
        /*0076*/ 	.short	(.L_21 - .L_20)
.L_20:
        /*0078*/ 	.word	0x00000008
.L_21:


//--------------------- .nv.callgraph             --------------------------
	.section	.nv.callgraph,"",@"SHT_CUDA_CALLGRAPH"
	.align	4
	.sectionentsize	8
	.align		4
        /*0000*/ 	.word	0x00000000
	.align		4
        /*0004*/ 	.word	0xffffffff
	.align		4
        /*0008*/ 	.word	0x00000000
	.align		4
        /*000c*/ 	.word	0xfffffffe
	.align		4
        /*0010*/ 	.word	0x00000000
	.align		4
        /*0014*/ 	.word	0xfffffffd
	.align		4
        /*0018*/ 	.word	0x00000000
	.align		4
        /*001c*/ 	.word	0xfffffffc


//--------------------- .text.main_kernel         --------------------------
	.section	.text.main_kernel,"ax",@progbits
	.align	128
        .global         main_kernel
        .type           main_kernel,@function
        .size           main_kernel,(.L_x_3 - main_kernel)
        .other          main_kernel,@"STO_CUDA_ENTRY STV_DEFAULT"
main_kernel:
.text.main_kernel:
[----:B------:R-:W-:Y:S01]  /*0000*/  LDC R1, c[0x0][0x37c] ;  /* 0x0000df00ff017b82 */ /* 0x000fe20000000800 */
[----:B------:R-:W0:Y:S07]  /*0010*/  S2R R74, SR_TID.X ;  /* 0x00000000004a7919 */ /* 0x000e2e0000002100 */
[----:B------:R-:W1:Y:S01]  /*0020*/  S2UR UR5, SR_CgaCtaId ;  /* 0x00000000000579c3 */ /* 0x000e620000008800 */
[----:B------:R-:W-:Y:S01]  /*0030*/  UMOV UR4, 0x400 ;  /* 0x0000040000047882 */ /* 0x000fe20000000000 */
[----:B------:R-:W-:Y:S01]  /*0040*/  HFMA2 R4, -RZ, RZ, 0, 0 ;  /* 0x00000000ff047431 */ /* 0x000fe200000001ff */
[----:B------:R-:W2:Y:S01]  /*0050*/  S2R R7, SR_CTAID.X ;  /* 0x0000000000077919 */ /* 0x000ea20000002500 */
[----:B------:R-:W-:Y:S01]  /*0060*/  HFMA2 R44, -RZ, RZ, 0, 0 ;  /* 0x00000000ff2c7431 */ /* 0x000fe200000001ff */
[----:B------:R-:W-:Y:S01]  /*0070*/  CS2R R40, SRZ ;  /* 0x0000000000287805 */ /* 0x000fe2000001ff00 */
[----:B------:R-:W-:Y:S01]  /*0080*/  HFMA2 R66, -RZ, RZ, 0, 0 ;  /* 0x00000000ff427431 */ /* 0x000fe200000001ff */
[----:B------:R-:W-:Y:S01]  /*0090*/  CS2R R52, SRZ ;  /* 0x0000000000347805 */ /* 0x000fe2000001ff00 */
[----:B------:R-:W-:Y:S01]  /*00a0*/  HFMA2 R3, -RZ, RZ, 0, 0 ;  /* 0x00000000ff037431 */ /* 0x000fe200000001ff */
[----:B------:R-:W-:Y:S01]  /*00b0*/  MOV R54, RZ ;  /* 0x000000ff00367202 */ /* 0x000fe20000000f00 */
[----:B------:R-:W-:Y:S01]  /*00c0*/  HFMA2 R62, -RZ, RZ, 0, 0 ;  /* 0x00000000ff3e7431 */ /* 0x000fe200000001ff */
[----:B------:R-:W-:Y:S01]  /*00d0*/  MOV R46, RZ ;  /* 0x000000ff002e7202 */ /* 0x000fe20000000f00 */
[----:B------:R-:W-:Y:S01]  /*00e0*/  HFMA2 R71, -RZ, RZ, 0, 0 ;  /* 0x00000000ff477431 */ /* 0x000fe200000001ff */
[----:B------:R-:W-:Y:S01]  /*00f0*/  CS2R R56, SRZ ;  /* 0x0000000000387805 */ /* 0x000fe2000001ff00 */
[----:B------:R-:W-:Y:S01]  /*0100*/  HFMA2 R77, -RZ, RZ, 0, 0 ;  /* 0x00000000ff4d7431 */ /* 0x000fe200000001ff */
[----:B------:R-:W-:Y:S01]  /*0110*/  CS2R R64, SRZ ;  /* 0x0000000000407805 */ /* 0x000fe2000001ff00 */
[----:B------:R-:W-:Y:S01]  /*0120*/  HFMA2 R81, -RZ, RZ, 0, 0 ;  /* 0x00000000ff517431 */ /* 0x000fe200000001ff */
[----:B------:R-:W-:Y:S01]  /*0130*/  CS2R R84, SRZ ;  /* 0x0000000000547805 */ /* 0x000fe2000001ff00 */
[----:B------:R-:W-:Y:S01]  /*0140*/  HFMA2 R79, -RZ, RZ, 0, 0 ;  /* 0x00000000ff4f7431 */ /* 0x000fe200000001ff */
[----:B------:R-:W-:-:S02]  /*0150*/  CS2R R60, SRZ ;  /* 0x00000000003c7805 */ /* 0x000fc4000001ff00 */
[----:B------:R-:W-:Y:S02]  /*0160*/  MOV R97, RZ ;  /* 0x000000ff00617202 */ /* 0x000fe40000000f00 */
[----:B------:R-:W-:Y:S02]  /*0170*/  CS2R R86, SRZ ;  /* 0x0000000000567805 */ /* 0x000fe4000001ff00 */
[----:B------:R-:W-:Y:S02]  /*0180*/  MOV R69, RZ ;  /* 0x000000ff00457202 */ /* 0x000fe40000000f00 */
[----:B------:R-:W-:Y:S01]  /*0190*/  CS2R R48, SRZ ;  /* 0x0000000000307805 */ /* 0x000fe2000001ff00 */
[----:B-1----:R-:W-:Y:S01]  /*01a0*/  ULEA UR6, UR5, UR4, 0x18 ;  /* 0x0000000405067291 */ /* 0x002fe2000f8ec0ff */
[----:B------:R-:W-:Y:S01]  /*01b0*/  MOV R75, RZ ;  /* 0x000000ff004b7202 */ /* 0x000fe20000000f00 */
[----:B------:R-:W-:Y:S01]  /*01c0*/  UIADD3 UR4, UPT, UPT, UR4, 0x4000, URZ ;  /* 0x0000400004047890 */ /* 0x000fe2000fffe0ff */
[----:B------:R-:W-:Y:S01]  /*01d0*/  MOV R73, RZ ;  /* 0x000000ff00497202 */ /* 0x000fe20000000f00 */
[----:B------:R-:W1:Y:S01]  /*01e0*/  LDCU.64 UR8, c[0x0][0x358] ;  /* 0x00006b00ff0877ac */ /* 0x000e620008000a00 */
[----:B------:R-:W-:-:S02]  /*01f0*/  MOV R58, RZ ;  /* 0x000000ff003a7202 */ /* 0x000fc40000000f00 */
[C---:B0-----:R-:W-:Y:S01]  /*0200*/  LOP3.LUT R0, R74.reuse, 0xffff, RZ, 0xc0, !PT ;  /* 0x0000ffff4a007812 */ /* 0x041fe200078ec0ff */
[----:B------:R-:W-:Y:S01]  /*0210*/  ULEA UR4, UR5, UR4, 0x18 ;  /* 0x0000000405047291 */ /* 0x000fe2000f8ec0ff */
[C---:B------:R-:W-:Y:S01]  /*0220*/  SHF.L.U32 R68, R74.reuse, 0x1, RZ ;  /* 0x000000014a447819 */ /* 0x040fe200000006ff */
[----:B------:R-:W-:Y:S01]  /*0230*/  UPLOP3.LUT UP0, UPT, UPT, UPT, UPT, 0x80, 0x8 ;  /* 0x000000000008789c */ /* 0x000fe20003f0f070 */
[----:B------:R-:W-:Y:S01]  /*0240*/  SHF.R.U32.HI R0, RZ, 0x5, R0 ;  /* 0x00000005ff007819 */ /* 0x000fe20000011600 */
[----:B--2---:R-:W-:Y:S01]  /*0250*/  IMAD.HI.U32 R2, R7, -0x6db6db6d, RZ ;  /* 0x9249249307027827 */ /* 0x004fe200078e00ff */
[----:B------:R-:W-:Y:S02]  /*0260*/  LOP3.LUT R83, R74, 0x1f, RZ, 0xc0, !PT ;  /* 0x0000001f4a537812 */ /* 0x000fe400078ec0ff */
[----:B------:R-:W-:Y:S02]  /*0270*/  SHF.L.U32 R5, R0, 0x7, RZ ;  /* 0x0000000700057819 */ /* 0x000fe400000006ff */
[----:B------:R-:W-:-:S02]  /*0280*/  SHF.R.U32.HI R0, RZ, 0x7, R74 ;  /* 0x00000007ff007819 */ /* 0x000fc4000001164a */
[----:B------:R-:W-:Y:S02]  /*0290*/  LOP3.LUT R5, R5, 0x180, RZ, 0xe2, !PT ;  /* 0x0000018005057812 */ /* 0x000fe400078ee2ff */
[----:B------:R-:W-:Y:S02]  /*02a0*/  SHF.R.U32.HI R2, RZ, 0x3, R2 ;  /* 0x00000003ff027819 */ /* 0x000fe40000011602 */
[----:B------:R-:W-:Y:S02]  /*02b0*/  LEA R5, R0, R5, 0xc ;  /* 0x0000000500057211 */ /* 0x000fe400078e60ff */
[----:B------:R-:W-:Y:S01]  /*02c0*/  LEA R70, R74, UR6, 0x2 ;  /* 0x000000064a467c11 */ /* 0x000fe2000f8e10ff */
[----:B------:R-:W-:Y:S01]  /*02d0*/  IMAD R72, R2, -0xe, R7 ;  /* 0xfffffff202487824 */ /* 0x000fe200078e0207 */
[----:B------:R-:W-:Y:S02]  /*02e0*/  MOV R50, RZ ;  /* 0x000000ff00327202 */ /* 0x000fe40000000f00 */
[----:B------:R-:W-:-:S02]  /*02f0*/  LOP3.LUT R68, R68, 0xc0, RZ, 0xc0, !PT ;  /* 0x000000c044447812 */ /* 0x000fc400078ec0ff */
[----:B------:R-:W-:Y:S02]  /*0300*/  LEA R74, R74, UR4, 0x4 ;  /* 0x000000044a4a7c11 */ /* 0x000fe4000f8e20ff */
[----:B-1----:R-:W-:-:S07]  /*0310*/  IADD3 R76, PT, PT, R5, UR6, RZ ;  /* 0x00000006054c7c10 */ /* 0x002fce000fffe0ff */
.L_x_1:
[----:B------:R-:W0:Y:S01]  /*0320*/  S2R R7, SR_TID.X ;  /* 0x0000000000077919 */ /* 0x000e220000002100 */
[----:B------:R-:W-:Y:S01]  /*0330*/  IMAD R5, R0, 0xe00, R83 ;  /* 0x00000e0000057824 */ /* 0x000fe200078e0253 */
[----:B------:R-:W1:Y:S03]  /*0340*/  LDC.64 R12, c[0x0][0x388] ;  /* 0x0000e200ff0c7b82 */ /* 0x000e660000000a00 */
[----:B------:R-:W-:-:S05]  /*0350*/  IMAD R5, R2, 0x3800, R5 ;  /* 0x0000380002057824 */ /* 0x000fca00078e0205 */
[----:B------:R-:W2:Y:S01]  /*0360*/  LDC.64 R14, c[0x0][0x390] ;  /* 0x0000e400ff0e7b82 */ /* 0x000ea20000000a00 */
[----:B------:R-:W-:-:S04]  /*0370*/  LEA R5, R72, R5, 0x8 ;  /* 0x0000000548057211 */ /* 0x000fc800078e40ff */
[----:B------:R-:W-:-:S04]  /*0380*/  IADD3 R5, PT, PT, R68, R5, RZ ;  /* 0x0000000544057210 */ /* 0x000fc80007ffe0ff */
[C---:B------:R-:W-:Y:S02]  /*0390*/  LEA R5, R4.reuse, R5, 0x5 ;  /* 0x0000000504057211 */ /* 0x040fe400078e28ff */
[----:B------:R-:W-:-:S03]  /*03a0*/  SHF.L.U32 R4, R4, 0xb, RZ ;  /* 0x0000000b04047819 */ /* 0x000fc600000006ff */
[----:B-1----:R-:W-:-:S05]  /*03b0*/  IMAD.WIDE.U32 R12, R5, 0x4, R12 ;  /* 0x00000004050c7825 */ /* 0x002fca00078e000c */
[----:B------:R-:W3:Y:S01]  /*03c0*/  LDG.E.CONSTANT R17, desc[UR8][R12.64] ;  /* 0x000000080c117981 */ /* 0x000ee2000c1e9900 */
[----:B0-----:R-:W-:-:S03]  /*03d0*/  SHF.L.U32 R7, R7, 0x2, RZ ;  /* 0x0000000207077819 */ /* 0x001fc600000006ff */
[----:B------:R-:W4:Y:S01]  /*03e0*/  LDG.E.CONSTANT R19, desc[UR8][R12.64+0x7000] ;  /* 0x007000080c137981 */ /* 0x000f22000c1e9900 */
[----:B------:R-:W-:-:S03]  /*03f0*/  LOP3.LUT R7, R4, R7, RZ, 0xfc, !PT ;  /* 0x0000000704077212 */ /* 0x000fc600078efcff */
[----:B------:R-:W5:Y:S02]  /*0400*/  LDG.E.CONSTANT R21, desc[UR8][R12.64+0xc4000] ;  /* 0x0c4000080c157981 */ /* 0x000f64000c1e9900 */
[----:B--2---:R-:W-:Y:S02]  /*0410*/  IMAD.WIDE.U32 R14, R7, 0x4, R14 ;  /* 0x00000004070e7825 */ /* 0x004fe400078e000e */
[----:B------:R-:W2:Y:S04]  /*0420*/  LDG.E.CONSTANT R23, desc[UR8][R12.64+0xcb000] ;  /* 0x0cb000080c177981 */ /* 0x000ea8000c1e9900 */
        /* <DEDUP_REMOVED lines=12> */
[----:B------:R-:W2:Y:S04]  /*04f0*/  LDG.E.128.CONSTANT R4, desc[UR8][R14.64] ;  /* 0x000000080e047981 */ /* 0x000ea8000c1e9d00 */
[----:B------:R-:W2:Y:S01]  /*0500*/  LDG.E.128.CONSTANT R8, desc[UR8][R14.64+0x1000] ;  /* 0x001000080e087981 */ /* 0x000ea2000c1e9d00 */
[----:B------:R-:W-:Y:S08]  /*0510*/  BAR.SYNC.DEFER_BLOCKING 0x0 ;  /* 0x0000000000007b1d */ /* 0x000ff00000010000 */
[----:B------:R-:W0:Y:S01]  /*0520*/  S2UR UR5, SR_CgaCtaId ;  /* 0x00000000000579c3 */ /* 0x000e220000008800 */
[----:B------:R-:W-:-:S02]  /*0530*/  UMOV UR4, 0x400 ;  /* 0x0000040000047882 */ /* 0x000fc40000000000 */
[----:B------:R-:W-:Y:S02]  /*0540*/  UIADD3 UR4, UPT, UPT, UR4, 0x4000, URZ ;  /* 0x0000400004047890 */ /* 0x000fe4000fffe0ff */
[----:B------:R-:W-:Y:S02]  /*0550*/  UPLOP3.LUT UP1, UPT, UPT, UPT, UP0, 0x80, 0x8 ;  /* 0x000000000008789c */ /* 0x000fe40003f2f000 */
[----:B0-----:R-:W-:-:S06]  /*0560*/  ULEA UR4, UR5, UR4, 0x18 ;  /* 0x0000000405047291 */ /* 0x001fcc000f8ec0ff */
[----:B------:R-:W-:Y:S01]  /*0570*/  LEA R78, R83, UR4, 0x2 ;  /* 0x00000004534e7c11 */ /* 0x000fe2000f8e10ff */
[----:B------:R-:W-:-:S03]  /*0580*/  UMOV UR4, 0x2000 ;  /* 0x0000200000047882 */ /* 0x000fc60000000000 */
[----:B------:R-:W-:Y:S01]  /*0590*/  IADD3 R78, PT, PT, R78, 0x80, RZ ;  /* 0x000000804e4e7810 */ /* 0x000fe20007ffe0ff */
[----:B---3--:R0:W-:Y:S04]  /*05a0*/  STS [R70], R17 ;  /* 0x0000001146007388 */ /* 0x0081e80000000800 */
[----:B----4-:R0:W-:Y:S04]  /*05b0*/  STS [R70+0x400], R19 ;  /* 0x0004001346007388 */ /* 0x0101e80000000800 */
[----:B-----5:R0:W-:Y:S04]  /*05c0*/  STS [R70+0x800], R21 ;  /* 0x0008001546007388 */ /* 0x0201e80000000800 */
[----:B--2---:R0:W-:Y:S04]  /*05d0*/  STS [R70+0xc00], R23 ;  /* 0x000c001746007388 */ /* 0x0041e80000000800 */
[----:B------:R0:W-:Y:S04]  /*05e0*/  STS [R70+0x1000], R25 ;  /* 0x0010001946007388 */ /* 0x0001e80000000800 */
        /* <DEDUP_REMOVED lines=11> */
[----:B------:R0:W-:Y:S04]  /*06a0*/  STS.128 [R74], R4 ;  /* 0x000000044a007388 */ /* 0x0001e80000000c00 */
[----:B------:R0:W-:Y:S01]  /*06b0*/  STS.128 [R74+0x1000], R8 ;  /* 0x001000084a007388 */ /* 0x0001e20000000c00 */
[----:B------:R-:W-:Y:S06]  /*06c0*/  BAR.SYNC.DEFER_BLOCKING 0x0 ;  /* 0x0000000000007b1d */ /* 0x000fec0000010000 */
.L_x_0:
[----:B------:R-:W-:Y:S04]  /*06d0*/  LDS R91, [R78+-0x80] ;  /* 0xffff80004e5b7984 */ /* 0x000fe80000000800 */
[----:B0-----:R-:W0:Y:S04]  /*06e0*/  LDS.128 R4, [R76+UR4+-0x2000] ;  /* 0xffe000044c047984 */ /* 0x001e280008000c00 */
[----:B------:R-:W1:Y:S04]  /*06f0*/  LDS R89, [R78] ;  /* 0x000000004e597984 */ /* 0x000e680000000800 */
[----:B------:R-:W2:Y:S04]  /*0700*/  LDS.128 R8, [R76+UR4+-0x1e00] ;  /* 0xffe200044c087984 */ /* 0x000ea80008000c00 */
[----:B------:R-:W3:Y:S04]  /*0710*/  LDS R82, [R78+0x80] ;  /* 0x000080004e527984 */ /* 0x000ee80000000800 */
[----:B------:R-:W4:Y:S04]  /*0720*/  LDS R80, [R78+0x100] ;  /* 0x000100004e507984 */ /* 0x000f280000000800 */
[----:B------:R-:W5:Y:S04]  /*0730*/  LDS.128 R16, [R76+UR4+-0x1a00] ;  /* 0xffe600044c107984 */ /* 0x000f680008000c00 */
[----:B------:R-:W5:Y:S04]  /*0740*/  LDS.128 R12, [R76+UR4+-0x1c00] ;  /* 0xffe400044c0c7984 */ /* 0x000f680008000c00 */
[----:B------:R-:W5:Y:S04]  /*0750*/  LDS.128 R24, [R76+UR4+0x200] ;  /* 0x000200044c187984 */ /* 0x000f680008000c00 */
[----:B------:R-:W5:Y:S04]  /*0760*/  LDS.128 R28, [R76+UR4+0x400] ;  /* 0x000400044c1c7984 */ /* 0x000f680008000c00 */
[----:B------:R-:W5:Y:S01]  /*0770*/  LDS.128 R32, [R76+UR4+0x600] ;  /* 0x000600044c207984 */ /* 0x000f620008000c00 */
[----:B0-----:R-:W-:-:S03]  /*0780*/  FFMA R93, R4, R91, R41 ;  /* 0x0000005b045d7223 */ /* 0x001fc60000000029 */
[----:B------:R-:W0:Y:S01]  /*0790*/  LDS.128 R36, [R76+UR4+-0x1800] ;  /* 0xffe800044c247984 */ /* 0x000e220008000c00 */
[----:B-1----:R-:W-:-:S03]  /*07a0*/  FFMA R45, R4, R89, R40 ;  /* 0x00000059042d7223 */ /* 0x002fc60000000028 */
[----:B------:R-:W1:Y:S01]  /*07b0*/  LDS.128 R20, [R76+UR4] ;  /* 0x000000044c147984 */ /* 0x000e620008000c00 */
[----:B--2---:R-:W-:-:S03]  /*07c0*/  FFMA R44, R91, R8, R44 ;  /* 0x000000085b2c7223 */ /* 0x004fc6000000002c */
[----:B------:R-:W2:Y:S01]  /*07d0*/  LDS.128 R40, [R76+UR4+-0x1600] ;  /* 0xffea00044c287984 */ /* 0x000ea20008000c00 */
[----:B------:R-:W-:Y:S01]  /*07e0*/  FFMA R8, R89, R8, R46 ;  /* 0x0000000859087223 */ /* 0x000fe2000000002e */
[C---:B---3--:R-:W-:Y:S01]  /*07f0*/  FFMA R93, R82.reuse, R5, R93 ;  /* 0x00000005525d7223 */ /* 0x048fe2000000005d */
[----:B------:R-:W-:Y:S01]  /*0800*/  FFMA R95, R82, R9, R44 ;  /* 0x00000009525f7223 */ /* 0x000fe2000000002c */
[----:B------:R-:W3:Y:S01]  /*0810*/  LDS R113, [R78+0x180] ;  /* 0x000180004e717984 */ /* 0x000ee20000000800 */
[C---:B----4-:R-:W-:Y:S01]  /*0820*/  FFMA R5, R80.reuse, R5, R45 ;  /* 0x0000000550057223 */ /* 0x050fe2000000002d */
[----:B------:R-:W-:Y:S02]  /*0830*/  FFMA R9, R80, R9, R8 ;  /* 0x0000000950097223 */ /* 0x000fe40000000008 */
[----:B------:R-:W4:Y:S01]  /*0840*/  LDS.128 R44, [R76+UR4+-0x1400] ;  /* 0xffec00044c2c7984 */ /* 0x000f220008000c00 */
[-C--:B-----5:R-:W-:Y:S01]  /*0850*/  FFMA R4, R91, R16.reuse, R97 ;  /* 0x000000105b047223 */ /* 0x0a0fe20000000061 */
[----:B------:R-:W-:-:S02]  /*0860*/  FFMA R16, R89, R16, R86 ;  /* 0x0000001059107223 */ /* 0x000fc40000000056 */
[----:B------:R-:W5:Y:S01]  /*0870*/  LDS R8, [R78+0x280] ;  /* 0x000280004e087984 */ /* 0x000f620000000800 */
[-C--:B------:R-:W-:Y:S01]  /*0880*/  FFMA R51, R91, R12.reuse, R66 ;  /* 0x0000000c5b337223 */ /* 0x080fe20000000042 */
[-C--:B------:R-:W-:Y:S01]  /*0890*/  FFMA R99, R82, R17.reuse, R4 ;  /* 0x0000001152637223 */ /* 0x080fe20000000004 */
[----:B------:R-:W-:Y:S01]  /*08a0*/  FFMA R55, R89, R12, R84 ;  /* 0x0000000c59377223 */ /* 0x000fe20000000054 */
[----:B------:R-:W-:Y:S01]  /*08b0*/  FFMA R17, R80, R17, R16 ;  /* 0x0000001150117223 */ /* 0x000fe20000000010 */
        /* <DEDUP_REMOVED lines=13> */
[-C--:B0-----:R-:W-:Y:S01]  /*0990*/  FFMA R109, R91, R36.reuse, R52 ;  /* 0x000000245b6d7223 */ /* 0x081fe20000000034 */
[----:B------:R-:W-:Y:S01]  /*09a0*/  FFMA R63, R89, R36, R54 ;  /* 0x00000024593f7223 */ /* 0x000fe20000000036 */
[----:B------:R-:W-:Y:S01]  /*09b0*/  FFMA R33, R80, R33, R32 ;  /* 0x0000002150217223 */ /* 0x000fe20000000020 */
[-C--:B-1----:R-:W-:Y:S01]  /*09c0*/  FFMA R101, R91, R20.reuse, R60 ;  /* 0x000000145b657223 */ /* 0x082fe2000000003c */
[----:B------:R-:W-:Y:S01]  /*09d0*/  FFMA R51, R89, R20, R62 ;  /* 0x0000001459337223 */ /* 0x000fe2000000003e */
[-C--:B------:R-:W-:Y:S01]  /*09e0*/  FFMA R109, R82, R37.reuse, R109 ;  /* 0x00000025526d7223 */ /* 0x080fe2000000006d */
[----:B------:R-:W-:Y:S01]  /*09f0*/  FFMA R37, R80, R37, R63 ;  /* 0x0000002550257223 */ /* 0x000fe2000000003f */
[-C--:B--2---:R-:W-:Y:S01]  /*0a00*/  FFMA R4, R91, R40.reuse, R53 ;  /* 0x000000285b047223 */ /* 0x084fe20000000035 */
[----:B------:R-:W-:Y:S01]  /*0a10*/  FFMA R40, R89, R40, R56 ;  /* 0x0000002859287223 */ /* 0x000fe20000000038 */
[----:B------:R-:W0:Y:S01]  /*0a20*/  LDS.128 R52, [R76+UR4+0x800] ;  /* 0x000800044c347984 */ /* 0x000e220008000c00 */
[-C--:B------:R-:W-:Y:S01]  /*0a30*/  FFMA R101, R82, R21.reuse, R101 ;  /* 0x0000001552657223 */ /* 0x080fe20000000065 */
[----:B------:R-:W-:Y:S01]  /*0a40*/  FFMA R21, R80, R21, R51 ;  /* 0x0000001550157223 */ /* 0x000fe20000000033 */
[-C--:B------:R-:W-:Y:S01]  /*0a50*/  FFMA R111, R82, R41.reuse, R4 ;  /* 0x00000029526f7223 */ /* 0x080fe20000000004 */
[----:B------:R-:W1:Y:S01]  /*0a60*/  LDS.128 R56, [R76+UR4+0xa00] ;  /* 0x000a00044c387984 */ /* 0x000e620008000c00 */
[----:B------:R-:W-:Y:S01]  /*0a70*/  FFMA R41, R80, R41, R40 ;  /* 0x0000002950297223 */ /* 0x000fe20000000028 */
[----:B---3--:R-:W-:Y:S01]  /*0a80*/  FFMA R93, R113, R6, R93 ;  /* 0x00000006715d7223 */ /* 0x008fe2000000005d */
[-C--:B----4-:R-:W-:Y:S01]  /*0a90*/  FFMA R115, R91, R44.reuse, R65 ;  /* 0x0000002c5b737223 */ /* 0x090fe20000000041 */
[----:B------:R-:W-:Y:S01]  /*0aa0*/  FFMA R117, R89, R44, R61 ;  /* 0x0000002c59757223 */ /* 0x000fe2000000003d */
[----:B------:R-:W2:Y:S01]  /*0ab0*/  LDS.128 R48, [R76+UR4+-0x1200] ;  /* 0xffee00044c307984 */ /* 0x000ea20008000c00 */
[C---:B------:R-:W-:Y:S01]  /*0ac0*/  FFMA R44, R113.reuse, R10, R95 ;  /* 0x0000000a712c7223 */ /* 0x040fe2000000005f */
[-C--:B------:R-:W-:Y:S01]  /*0ad0*/  FFMA R119, R82, R45.reuse, R115 ;  /* 0x0000002d52777223 */ /* 0x080fe20000000073 */
[----:B------:R-:W-:Y:S01]  /*0ae0*/  FFMA R45, R80, R45, R117 ;  /* 0x0000002d502d7223 */ /* 0x000fe20000000075 */
[----:B------:R-:W3:Y:S01]  /*0af0*/  LDS.128 R60, [R76+UR4+0xc00] ;  /* 0x000c00044c3c7984 */ /* 0x000ee20008000c00 */
[C---:B------:R-:W-:Y:S01]  /*0b00*/  FFMA R12, R113.reuse, R14, R97 ;  /* 0x0000000e710c7223 */ /* 0x040fe20000000061 */
[C---:B------:R-:W-:Y:S01]  /*0b10*/  FFMA R16, R113.reuse, R18, R99 ;  /* 0x0000001271107223 */ /* 0x040fe20000000063 */
[C---:B------:R-:W-:Y:S01]  /*0b20*/  FFMA R20, R113.reuse, R26, R103 ;  /* 0x0000001a71147223 */ /* 0x040fe20000000067 */
[----:B------:R-:W4:Y:S01]  /*0b30*/  LDS.128 R64, [R76+UR4+0xe00] ;  /* 0x000e00044c407984 */ /* 0x000f220008000c00 */
[----:B------:R-:W-:Y:S01]  /*0b40*/  UIADD3 UR4, UPT, UPT, UR4, 0x10, URZ ;  /* 0x0000001004047890 */ /* 0x000fe2000fffe0ff */
[C---:B------:R-:W-:Y:S01]  /*0b50*/  FFMA R24, R113.reuse, R34, R107 ;  /* 0x0000002271187223 */ /* 0x040fe2000000006b */
[C---:B------:R-:W-:Y:S01]  /*0b60*/  FFMA R28, R113.reuse, R42, R111 ;  /* 0x0000002a711c7223 */ /* 0x040fe2000000006f */
[----:B------:R-:W-:Y:S01]  /*0b70*/  FFMA R32, R113, R46, R119 ;  /* 0x0000002e71207223 */ /* 0x000fe20000000077 */
[----:B------:R-:W-:Y:S01]  /*0b80*/  UISETP.NE.AND UP0, UPT, UR4, 0x2080, UPT ;  /* 0x000020800400788c */ /* 0x000fe2000bf05270 */
[C---:B-----5:R-:W-:Y:S01]  /*0b90*/  FFMA R44, R8.reuse, R11, R44 ;  /* 0x0000000b082c7223 */ /* 0x060fe2000000002c */
[----:B------:R-:W-:Y:S01]  /*0ba0*/  FFMA R97, R8, R19, R16 ;  /* 0x0000001308617223 */ /* 0x000fe20000000010 */
[-C--:B0-----:R-:W-:Y:S01]  /*0bb0*/  FFMA R69, R91, R52.reuse, R69 ;  /* 0x000000345b457223 */ /* 0x081fe20000000045 */
[----:B------:R-:W-:Y:S01]  /*0bc0*/  FFMA R75, R89, R52, R75 ;  /* 0x00000034594b7223 */ /* 0x000fe2000000004b */
[----:B------:R-:W-:Y:S01]  /*0bd0*/  FFMA R52, R113, R38, R109 ;  /* 0x0000002671347223 */ /* 0x000fe2000000006d */
[-C--:B-1----:R-:W-:Y:S01]  /*0be0*/  FFMA R4, R91, R56.reuse, R71 ;  /* 0x000000385b047223 */ /* 0x082fe20000000047 */
[-C--:B------:R-:W-:Y:S01]  /*0bf0*/  FFMA R69, R82, R53.reuse, R69 ;  /* 0x0000003552457223 */ /* 0x080fe20000000045 */
[----:B------:R-:W-:Y:S01]  /*0c00*/  FFMA R75, R80, R53, R75 ;  /* 0x00000035504b7223 */ /* 0x000fe2000000004b */
[----:B------:R-:W-:Y:S01]  /*0c10*/  FFMA R56, R89, R56, R73 ;  /* 0x0000003859387223 */ /* 0x000fe20000000049 */
[-C--:B------:R-:W-:Y:S01]  /*0c20*/  FFMA R53, R82, R57.reuse, R4 ;  /* 0x0000003952357223 */ /* 0x080fe20000000004 */
[-C--:B--2---:R-:W-:Y:S01]  /*0c30*/  FFMA R115, R91, R48.reuse, R3 ;  /* 0x000000305b737223 */ /* 0x084fe20000000003 */
[----:B------:R-:W-:Y:S01]  /*0c40*/  FFMA R87, R89, R48, R87 ;  /* 0x0000003059577223 */ /* 0x000fe20000000057 */
[----:B------:R-:W0:Y:S01]  /*0c50*/  LDS R3, [R78+0x200] ;  /* 0x000200004e037984 */ /* 0x000e220000000800 */
[----:B------:R-:W-:Y:S01]  /*0c60*/  FFMA R57, R80, R57, R56 ;  /* 0x0000003950397223 */ /* 0x000fe20000000038 */
[-C--:B---3--:R-:W-:Y:S01]  /*0c70*/  FFMA R77, R91, R60.reuse, R77 ;  /* 0x0000003c5b4d7223 */ /* 0x088fe2000000004d */
[----:B------:R-:W-:Y:S01]  /*0c80*/  FFMA R81, R89, R60, R81 ;  /* 0x0000003c59517223 */ /* 0x000fe20000000051 */
[-C--:B------:R-:W-:Y:S01]  /*0c90*/  FFMA R115, R82, R49.reuse, R115 ;  /* 0x0000003152737223 */ /* 0x080fe20000000073 */
[----:B------:R-:W-:Y:S01]  /*0ca0*/  FFMA R49, R80, R49, R87 ;  /* 0x0000003150317223 */ /* 0x000fe20000000057 */
[-C--:B----4-:R-:W-:Y:S01]  /*0cb0*/  FFMA R4, R91, R64.reuse, R85 ;  /* 0x000000405b047223 */ /* 0x090fe20000000055 */
[-C--:B------:R-:W-:Y:S01]  /*0cc0*/  FFMA R77, R82, R61.reuse, R77 ;  /* 0x0000003d524d7223 */ /* 0x080fe2000000004d */
[----:B------:R-:W-:Y:S01]  /*0cd0*/  FFMA R81, R80, R61, R81 ;  /* 0x0000003d50517223 */ /* 0x000fe20000000051 */
[----:B------:R-:W-:Y:S01]  /*0ce0*/  FFMA R64, R89, R64, R79 ;  /* 0x0000004059407223 */ /* 0x000fe2000000004f */
[-C--:B------:R-:W-:Y:S01]  /*0cf0*/  FFMA R61, R82, R65.reuse, R4 ;  /* 0x00000041523d7223 */ /* 0x080fe20000000004 */
[C---:B------:R-:W-:Y:S01]  /*0d00*/  FFMA R60, R113.reuse, R22, R101 ;  /* 0x00000016713c7223 */ /* 0x040fe20000000065 */
[----:B------:R1:W2:Y:S01]  /*0d10*/  LDS R4, [R78+0x300] ;  /* 0x000300004e047984 */ /* 0x0002a20000000800 */
[----:B------:R-:W-:Y:S01]  /*0d20*/  FFMA R65, R80, R65, R64 ;  /* 0x0000004150417223 */ /* 0x000fe20000000040 */
[C---:B------:R-:W-:Y:S01]  /*0d30*/  FFMA R48, R113.reuse, R30, R105 ;  /* 0x0000001e71307223 */ /* 0x040fe20000000069 */
[C---:B------:R-:W-:Y:S01]  /*0d40*/  FFMA R40, R113.reuse, R54, R69 ;  /* 0x0000003671287223 */ /* 0x040fe20000000045 */
[C---:B------:R-:W-:Y:S01]  /*0d50*/  FFMA R56, R113.reuse, R58, R53 ;  /* 0x0000003a71387223 */ /* 0x040fe20000000035 */
[C---:B------:R-:W-:Y:S01]  /*0d60*/  FFMA R64, R113.reuse, R62, R77 ;  /* 0x0000003e71407223 */ /* 0x040fe2000000004d */
[C---:B------:R-:W-:Y:S01]  /*0d70*/  FFMA R84, R113.reuse, R66, R61 ;  /* 0x0000004271547223 */ /* 0x040fe2000000003d */
[----:B------:R-:W-:Y:S01]  /*0d80*/  FFMA R36, R113, R50, R115 ;  /* 0x0000003271247223 */ /* 0x000fe20000000073 */
[C---:B------:R-:W-:Y:S01]  /*0d90*/  FFMA R69, R8.reuse, R55, R40 ;  /* 0x0000003708457223 */ /* 0x040fe20000000028 */
[C---:B------:R-:W-:Y:S01]  /*0da0*/  FFMA R71, R8.reuse, R59, R56 ;  /* 0x0000003b08477223 */ /* 0x040fe20000000038 */
[C---:B------:R-:W-:Y:S01]  /*0db0*/  FFMA R77, R8.reuse, R63, R64 ;  /* 0x0000003f084d7223 */ /* 0x040fe20000000040 */
[C---:B------:R-:W-:Y:S01]  /*0dc0*/  FFMA R85, R8.reuse, R67, R84 ;  /* 0x0000004308557223 */ /* 0x040fe20000000054 */
[C---:B------:R-:W-:Y:S01]  /*0dd0*/  FFMA R60, R8.reuse, R23, R60 ;  /* 0x00000017083c7223 */ /* 0x040fe2000000003c */
[C---:B------:R-:W-:Y:S01]  /*0de0*/  FFMA R48, R8.reuse, R31, R48 ;  /* 0x0000001f08307223 */ /* 0x040fe20000000030 */
[C---:B------:R-:W-:Y:S01]  /*0df0*/  FFMA R52, R8.reuse, R39, R52 ;  /* 0x0000002708347223 */ /* 0x040fe20000000034 */
[----:B------:R-:W-:Y:S01]  /*0e00*/  FFMA R53, R8, R43, R28 ;  /* 0x0000002b08357223 */ /* 0x000fe2000000001c */
[----:B-1----:R-:W-:Y:S01]  /*0e10*/  IADD3 R78, PT, PT, R78, 0x400, RZ ;  /* 0x000004004e4e7810 */ /* 0x002fe20007ffe0ff */
[C---:B0-----:R-:W-:Y:S01]  /*0e20*/  FFMA R5, R3.reuse, R6, R5 ;  /* 0x0000000603057223 */ /* 0x041fe20000000005 */
[C---:B------:R-:W-:Y:S01]  /*0e30*/  FFMA R10, R3.reuse, R10, R9 ;  /* 0x0000000a030a7223 */ /* 0x040fe20000000009 */
        /* <DEDUP_REMOVED lines=19> */
[----:B------:R-:W-:Y:S01]  /*0f70*/  FFMA R3, R8, R51, R36 ;  /* 0x0000003308037223 */ /* 0x000fe20000000024 */
[C---:B--2---:R-:W-:Y:S01]  /*0f80*/  FFMA R40, R4.reuse, R7, R5 ;  /* 0x0000000704287223 */ /* 0x044fe20000000005 */
        /* <DEDUP_REMOVED lines=15> */
[----:B------:R-:W-:Y:S06]  /*1080*/  BRA.U UP0, `(.L_x_0) ;  /* 0xfffffff500907547 */ /* 0x000fec000b83ffff */
[----:B------:R-:W-:Y:S01]  /*1090*/  HFMA2 R4, -RZ, RZ, 0, 5.9604644775390625e-08 ;  /* 0x00000001ff047431 */ /* 0x000fe200000001ff */
[----:B------:R-:W-:Y:S01]  /*10a0*/  UPLOP3.LUT UP0, UPT, UPT, UPT, UPT, 0x40, 0x4 ;  /* 0x000000000004789c */ /* 0x000fe20003f0e870 */
[----:B------:R-:W-:Y:S10]  /*10b0*/  BRA.U UP1, `(.L_x_1) ;  /* 0xfffffff101987547 */ /* 0x000ff4000b83ffff */
[----:B------:R-:W0:Y:S01]  /*10c0*/  LDC.64 R4, c[0x0][0x380] ;  /* 0x0000e000ff047b82 */ /* 0x000e220000000a00 */
[----:B------:R-:W-:-:S04]  /*10d0*/  IMAD R83, R2, 0x3800, R83 ;  /* 0x0000380002537824 */ /* 0x000fc800078e0253 */
[----:B------:R-:W-:-:S05]  /*10e0*/  IMAD R83, R0, 0x62000, R83 ;  /* 0x0006200000537824 */ /* 0x000fca00078e0253 */
[----:B------:R-:W-:-:S04]  /*10f0*/  LEA R83, R72, R83, 0x8 ;  /* 0x0000005348537211 */ /* 0x000fc800078e40ff */
[----:B------:R-:W-:-:S05]  /*1100*/  IADD3 R83, PT, PT, R68, R83, RZ ;  /* 0x0000005344537210 */ /* 0x000fca0007ffe0ff */
[----:B0-----:R-:W-:-:S05]  /*1110*/  IMAD.WIDE.U32 R4, R83, 0x4, R4 ;  /* 0x0000000453047825 */ /* 0x001fca00078e0004 */
[----:B------:R-:W-:Y:S04]  /*1120*/  STG.E desc[UR8][R4.64], R41 ;  /* 0x0000002904007986 */ /* 0x000fe8000c101908 */
        /* <DEDUP_REMOVED lines=30> */
[----:B------:R-:W-:Y:S01]  /*1310*/  STG.E desc[UR8][R4.64+0x3de880], R79 ;  /* 0x3de8804f04007986 */ /* 0x000fe2000c101908 */
[----:B------:R-:W-:Y:S05]  /*1320*/  EXIT ;  /* 0x000000000000794d */ /* 0x000fea0003800000 */
.L_x_2:
[----:B------:R-:W-:-:S00]  /*1330*/  BRA `(.L_x_2) ;  /* 0xfffffffc00fc7947 */ /* 0x000fc0000383ffff */
[----:B------:R-:W-:-:S00]  /*1340*/  NOP ;  /* 0x0000000000007918 */ /* 0x000fc00000000000 */
        /* <DEDUP_REMOVED lines=11> */
.L_x_3:


//--------------------- .nv.shared.main_kernel    --------------------------
	.section	.nv.shared.main_kernel,"aw",@nobits
	.sectionflags	@""
	.align	4
.nv.shared.main_kernel:
	.zero		25600


//--------------------- .nv.shared.reserved.0     --------------------------
	.section	.nv.shared.reserved.0,"aw",@nobits
	.weak		__nv_reservedSMEM_offset_0_alias
	.size		__nv_reservedSMEM_offset_0_alias, 0, 64
	.other		__nv_reservedSMEM_offset_0_alias,@"STO_CUDA_RESERVED_SHARED STV_DEFAULT"
__nv_reservedSMEM_offset_0_alias:
	.zero		0
	.zero		64


//--------------------- .nv.constant0.main_kernel --------------------------
	.section	.nv.constant0.main_kernel,"a",@progbits
	.sectionflags	@""
	.align	4
.nv.constant0.main_kernel:
	.zero		920


//--------------------- SYMBOLS --------------------------

	.type		.nv.reservedSmem.offset0,@object
	.size		.nv.reservedSmem.offset0,0x4
	.type		.nv.reservedSmem.cap,@object
	.size		.nv.reservedSmem.cap,0x4
